	.headerflags	@"EF_CUDA_TEXMODE_UNIFIED EF_CUDA_64BIT_ADDRESS EF_CUDA_ACCELERATORS EF_CUDA_SM90 EF_CUDA_VIRTUAL_SM(EF_CUDA_SM90)"
	.elftype	@"ET_EXEC"


//--------------------- .nv.info                  --------------------------
	.section	.nv.info,"",@"SHT_CUDA_INFO"
	.align	4


	//----- nvinfo : EIATTR_REGCOUNT
	.align		4
        /*0000*/ 	.byte	0x04, 0x2f
        /*0002*/ 	.short	(.L_1 - .L_0)
	.align		4
.L_0:
        /*0004*/ 	.word	index@(triton_poi_fused_add_mul_pow_sub_sum_0)
        /*0008*/ 	.word	0x0000001c


	//----- nvinfo : EIATTR_MIN_STACK_SIZE
	.align		4
.L_1:
        /*000c*/ 	.byte	0x04, 0x12
        /*000e*/ 	.short	(.L_3 - .L_2)
	.align		4
.L_2:
        /*0010*/ 	.word	index@(triton_poi_fused_add_mul_pow_sub_sum_0)
        /*0014*/ 	.word	0x00000000


	//----- nvinfo : EIATTR_FRAME_SIZE
	.align		4
.L_3:
        /*0018*/ 	.byte	0x04, 0x11
        /*001a*/ 	.short	(.L_5 - .L_4)
	.align		4
.L_4:
        /*001c*/ 	.word	index@(triton_poi_fused_add_mul_pow_sub_sum_0)
        /*0020*/ 	.word	0x00000000


	//----- nvinfo : EIATTR_MIN_STACK_SIZE
	.align		4
.L_5:
        /*0024*/ 	.byte	0x04, 0x12
        /*0026*/ 	.short	(.L_7 - .L_6)
	.align		4
.L_6:
        /*0028*/ 	.word	index@(triton_poi_fused_add_mul_pow_sub_sum_0)
        /*002c*/ 	.word	0x00000000
.L_7:


//--------------------- .nv.info.triton_poi_fused_add_mul_pow_sub_sum_0 --------------------------
	.section	.nv.info.triton_poi_fused_add_mul_pow_sub_sum_0,"",@"SHT_CUDA_INFO"
	.sectionflags	@""
	.align	4


	//----- nvinfo : EIATTR_CUDA_API_VERSION
	.align		4
        /*0000*/ 	.byte	0x04, 0x37
        /*0002*/ 	.short	(.L_9 - .L_8)
.L_8:
        /*0004*/ 	.word	0x0000007c


	//----- nvinfo : EIATTR_KPARAM_INFO
	.align		4
.L_9:
        /*0008*/ 	.byte	0x04, 0x17
        /*000a*/ 	.short	(.L_11 - .L_10)
.L_10:
        /*000c*/ 	.word	0x00000000
        /*0010*/ 	.short	0x0003
        /*0012*/ 	.short	0x0018
        /*0014*/ 	.byte	0x00, 0xf0, 0x11, 0x00


	//----- nvinfo : EIATTR_KPARAM_INFO
	.align		4
.L_11:
        /*0018*/ 	.byte	0x04, 0x17
        /*001a*/ 	.short	(.L_13 - .L_12)
.L_12:
        /*001c*/ 	.word	0x00000000
        /*0020*/ 	.short	0x0002
        /*0022*/ 	.short	0x0010
        /*0024*/ 	.byte	0x00, 0xf4, 0x21, 0x00


	//----- nvinfo : EIATTR_KPARAM_INFO
	.align		4
.L_13:
        /*0028*/ 	.byte	0x04, 0x17
        /*002a*/ 	.short	(.L_15 - .L_14)
.L_14:
        /*002c*/ 	.word	0x00000000
        /*0030*/ 	.short	0x0001
        /*0032*/ 	.short	0x0008
        /*0034*/ 	.byte	0x00, 0xf4, 0x21, 0x00


	//----- nvinfo : EIATTR_KPARAM_INFO
	.align		4
.L_15:
        /*0038*/ 	.byte	0x04, 0x17
        /*003a*/ 	.short	(.L_17 - .L_16)
.L_16:
        /*003c*/ 	.word	0x00000000
        /*0040*/ 	.short	0x0000
        /*0042*/ 	.short	0x0000
        /*0044*/ 	.byte	0x00, 0xf4, 0x21, 0x00


	//----- nvinfo : EIATTR_SPARSE_MMA_MASK
	.align		4
.L_17:
        /*0048*/ 	.byte	0x03, 0x50
        /*004a*/ 	.short	0x0000


	//----- nvinfo : EIATTR_MAXREG_COUNT
	.align		4
        /*004c*/ 	.byte	0x03, 0x1b
        /*004e*/ 	.short	0x00ff


	//----- nvinfo : EIATTR_EXIT_INSTR_OFFSETS
	.align		4
        /*0050*/ 	.byte	0x04, 0x1c
        /*0052*/ 	.short	(.L_19 - .L_18)


	//   ....[0]....
.L_18:
        /*0054*/ 	.word	0x000003b0


	//   ....[1]....
        /*0058*/ 	.word	0x000003d0


	//----- nvinfo : EIATTR_REQNTID
	.align		4
.L_19:
        /*005c*/ 	.byte	0x04, 0x10
        /*005e*/ 	.short	(.L_21 - .L_20)
.L_20:
        /*0060*/ 	.word	0x00000020
        /*0064*/ 	.word	0x00000001
        /*0068*/ 	.word	0x00000001


	//----- nvinfo : EIATTR_CBANK_PARAM_SIZE
	.align		4
.L_21:
        /*006c*/ 	.byte	0x03, 0x19
        /*006e*/ 	.short	0x001c


	//----- nvinfo : EIATTR_PARAM_CBANK
	.align		4
        /*0070*/ 	.byte	0x04, 0x0a
        /*0072*/ 	.short	(.L_23 - .L_22)
	.align		4
.L_22:
        /*0074*/ 	.word	index@(.nv.constant0.triton_poi_fused_add_mul_pow_sub_sum_0)
        /*0078*/ 	.short	0x0210
        /*007a*/ 	.short	0x001c


	//----- nvinfo : EIATTR_SW_WAR
	.align		4
.L_23:
        /*007c*/ 	.byte	0x04, 0x36
        /*007e*/ 	.short	(.L_25 - .L_24)
.L_24:
        /*0080*/ 	.word	0x00000008
.L_25:


//--------------------- .nv.callgraph             --------------------------
	.section	.nv.callgraph,"",@"SHT_CUDA_CALLGRAPH"
	.align	4
	.sectionentsize	8
	.align		4
        /*0000*/ 	.word	0x00000000
	.align		4
        /*0004*/ 	.word	0xffffffff
	.align		4
        /*0008*/ 	.word	0x00000000
	.align		4
        /*000c*/ 	.word	0xfffffffe
	.align		4
        /*0010*/ 	.word	0x00000000
	.align		4
        /*0014*/ 	.word	0xfffffffd
	.align		4
        /*0018*/ 	.word	0x00000000
	.align		4
        /*001c*/ 	.word	0xfffffffc


//--------------------- .text.triton_poi_fused_add_mul_pow_sub_sum_0 --------------------------
	.section	.text.triton_poi_fused_add_mul_pow_sub_sum_0,"ax",@progbits
	.align	128
        .global         triton_poi_fused_add_mul_pow_sub_sum_0
        .type           triton_poi_fused_add_mul_pow_sub_sum_0,@function
        .size           triton_poi_fused_add_mul_pow_sub_sum_0,(.L_x_1 - triton_poi_fused_add_mul_pow_sub_sum_0)
        .other          triton_poi_fused_add_mul_pow_sub_sum_0,@"STO_CUDA_ENTRY STV_DEFAULT"
triton_poi_fused_add_mul_pow_sub_sum_0:
.text.triton_poi_fused_add_mul_pow_sub_sum_0:
[----:B------:R-:W0:Y:S02]  /*0000*/  LDC R1, c[0x0][0x28] ;  /* 0x00000a00ff017b82 */ /* 0x000e240000000800 */
[----:B------:R-:W1:Y:S01]  /*0010*/  S2R R0, SR_TID.X ;  /* 0x0000000000007919 */ /* 0x000e620000002100 */
[----:B------:R-:W2:Y:S01]  /*0020*/  LDC.64 R4, c[0x0][0x210] ;  /* 0x00008400ff047b82 */ /* 0x000ea20000000a00 */
[----:B------:R-:W-:Y:S02]  /*0030*/  CS2R R10, SRZ ;  /* 0x00000000000a7805 */ /* 0x000fe4000001ff00 */
[----:B------:R-:W-:Y:S01]  /*0040*/  CS2R R12, SRZ ;  /* 0x00000000000c7805 */ /* 0x000fe2000001ff00 */
[----:B------:R-:W3:Y:S01]  /*0050*/  S2R R9, SR_CTAID.X ;  /* 0x0000000000097919 */ /* 0x000ee20000002500 */
[----:B------:R-:W-:Y:S02]  /*0060*/  CS2R R14, SRZ ;  /* 0x00000000000e7805 */ /* 0x000fe4000001ff00 */
[----:B------:R-:W-:Y:S02]  /*0070*/  CS2R R16, SRZ ;  /* 0x0000000000107805 */ /* 0x000fe4000001ff00 */
[----:B------:R-:W-:Y:S01]  /*0080*/  MOV R8, RZ ;  /* 0x000000ff00087202 */ /* 0x000fe20000000f00 */
[----:B------:R-:W-:Y:S01]  /*0090*/  ULDC.64 UR4, c[0x0][0x208] ;  /* 0x0000820000047ab9 */ /* 0x000fe20000000a00 */
[----:B------:R-:W4:Y:S01]  /*00a0*/  LDC.64 R6, c[0x0][0x218] ;  /* 0x00008600ff067b82 */ /* 0x000f220000000a00 */
[----:B------:R-:W-:-:S02]  /*00b0*/  CS2R R18, SRZ ;  /* 0x0000000000127805 */ /* 0x000fc4000001ff00 */
[----:B-1----:R-:W-:-:S04]  /*00c0*/  SHF.L.U32 R0, R0, 0x1, RZ ;  /* 0x0000000100007819 */ /* 0x002fc800000006ff */
[----:B------:R-:W-:-:S04]  /*00d0*/  LOP3.LUT R0, R0, 0x3e, RZ, 0xc0, !PT ;  /* 0x0000003e00007812 */ /* 0x000fc800078ec0ff */
[----:B---3--:R-:W-:Y:S01]  /*00e0*/  LEA R9, R9, R0, 0x6 ;  /* 0x0000000009097211 */ /* 0x008fe200078e30ff */
[----:B------:R-:W-:-:S03]  /*00f0*/  HFMA2.MMA R0, -RZ, RZ, 0, 0 ;  /* 0x00000000ff007435 */ /* 0x000fc600000001ff */
[C---:B------:R-:W-:Y:S02]  /*0100*/  ISETP.GE.AND P0, PT, R9.reuse, 0x40, PT ;  /* 0x000000400900780c */ /* 0x040fe40003f06270 */
[----:B------:R-:W-:-:S05]  /*0110*/  SHF.L.U32 R3, R9, 0x2, RZ ;  /* 0x0000000209037819 */ /* 0x000fca00000006ff */
[----:B--2---:R-:W-:-:S04]  /*0120*/  IMAD.WIDE R4, R3, 0x4, R4 ;  /* 0x0000000403047825 */ /* 0x004fc800078e0204 */
[----:B----4-:R-:W-:Y:S02]  /*0130*/  IMAD.WIDE R6, R3, 0x4, R6 ;  /* 0x0000000403067825 */ /* 0x010fe400078e0206 */
[----:B------:R-:W2:Y:S01]  /*0140*/  @!P0 LDG.E.EL R10, desc[UR4][R4.64+0x4] ;  /* 0x00000404040a8981 */ /* 0x000ea2000c2e1900 */
[----:B------:R-:W-:Y:S01]  /*0150*/  CS2R R20, SRZ ;  /* 0x0000000000147805 */ /* 0x000fe2000001ff00 */
[----:B------:R-:W-:Y:S01]  /*0160*/  HFMA2.MMA R23, -RZ, RZ, 0, 0 ;  /* 0x00000000ff177435 */ /* 0x000fe200000001ff */
[----:B------:R-:W-:Y:S01]  /*0170*/  MOV R25, RZ ;  /* 0x000000ff00197202 */ /* 0x000fe20000000f00 */
[----:B------:R-:W3:Y:S01]  /*0180*/  @!P0 LDG.E.EL R12, desc[UR4][R4.64+0x14] ;  /* 0x00001404040c8981 */ /* 0x000ee2000c2e1900 */
[----:B------:R-:W1:Y:S03]  /*0190*/  LDC.64 R2, c[0x0][0x220] ;  /* 0x00008800ff027b82 */ /* 0x000e660000000a00 */
[----:B------:R-:W2:Y:S04]  /*01a0*/  @!P0 LDG.E.EL R15, desc[UR4][R6.64+0x4] ;  /* 0x00000404060f8981 */ /* 0x000ea8000c2e1900 */
[----:B------:R-:W3:Y:S04]  /*01b0*/  @!P0 LDG.E.EL R17, desc[UR4][R6.64+0x14] ;  /* 0x0000140406118981 */ /* 0x000ee8000c2e1900 */
[----:B------:R-:W4:Y:S04]  /*01c0*/  @!P0 LDG.E.EL R0, desc[UR4][R4.64] ;  /* 0x0000000404008981 */ /* 0x000f28000c2e1900 */
[----:B------:R-:W5:Y:S04]  /*01d0*/  @!P0 LDG.E.EL R8, desc[UR4][R4.64+0x10] ;  /* 0x0000100404088981 */ /* 0x000f68000c2e1900 */
[----:B------:R-:W4:Y:S04]  /*01e0*/  @!P0 LDG.E.EL R11, desc[UR4][R6.64] ;  /* 0x00000004060b8981 */ /* 0x000f28000c2e1900 */
[----:B------:R-:W5:Y:S04]  /*01f0*/  @!P0 LDG.E.EL R13, desc[UR4][R6.64+0x10] ;  /* 0x00001004060d8981 */ /* 0x000f68000c2e1900 */
[----:B------:R-:W5:Y:S04]  /*0200*/  @!P0 LDG.E.EL R14, desc[UR4][R4.64+0x8] ;  /* 0x00000804040e8981 */ /* 0x000f68000c2e1900 */
[----:B------:R-:W5:Y:S04]  /*0210*/  @!P0 LDG.E.EL R16, desc[UR4][R4.64+0x18] ;  /* 0x0000180404108981 */ /* 0x000f68000c2e1900 */
[----:B------:R-:W5:Y:S04]  /*0220*/  @!P0 LDG.E.EL R19, desc[UR4][R6.64+0x8] ;  /* 0x0000080406138981 */ /* 0x000f68000c2e1900 */
[----:B------:R-:W5:Y:S04]  /*0230*/  @!P0 LDG.E.EL R21, desc[UR4][R6.64+0x18] ;  /* 0x0000180406158981 */ /* 0x000f68000c2e1900 */
[----:B------:R-:W5:Y:S04]  /*0240*/  @!P0 LDG.E.EL R18, desc[UR4][R4.64+0xc] ;  /* 0x00000c0404128981 */ /* 0x000f68000c2e1900 */
[----:B------:R-:W5:Y:S04]  /*0250*/  @!P0 LDG.E.EL R20, desc[UR4][R4.64+0x1c] ;  /* 0x00001c0404148981 */ /* 0x000f68000c2e1900 */
[----:B------:R-:W5:Y:S04]  /*0260*/  @!P0 LDG.E.EL R23, desc[UR4][R6.64+0xc] ;  /* 0x00000c0406178981 */ /* 0x000f68000c2e1900 */
[----:B------:R-:W5:Y:S01]  /*0270*/  @!P0 LDG.E.EL R25, desc[UR4][R6.64+0x1c] ;  /* 0x00001c0406198981 */ /* 0x000f62000c2e1900 */
[----:B-1----:R-:W-:-:S04]  /*0280*/  IMAD.WIDE R2, R9, 0x4, R2 ;  /* 0x0000000409027825 */ /* 0x002fc800078e0202 */
[----:B--2---:R-:W-:Y:S01]  /*0290*/  FADD R10, -R15, R10 ;  /* 0x0000000a0f0a7221 */ /* 0x004fe20000000100 */
[----:B---3--:R-:W-:Y:S01]  /*02a0*/  FADD R12, -R17, R12 ;  /* 0x0000000c110c7221 */ /* 0x008fe20000000100 */
[----:B----4-:R-:W-:Y:S02]  /*02b0*/  FADD R0, -R11, R0 ;  /* 0x000000000b007221 */ /* 0x010fe40000000100 */
[----:B------:R-:W-:Y:S01]  /*02c0*/  FMUL R11, R10, R10 ;  /* 0x0000000a0a0b7220 */ /* 0x000fe20000400000 */
[----:B-----5:R-:W-:Y:S01]  /*02d0*/  FADD R8, -R13, R8 ;  /* 0x000000080d087221 */ /* 0x020fe20000000100 */
[----:B------:R-:W-:Y:S02]  /*02e0*/  FMUL R13, R12, R12 ;  /* 0x0000000c0c0d7220 */ /* 0x000fe40000400000 */
[----:B------:R-:W-:Y:S02]  /*02f0*/  FFMA R11, R0, R0, R11 ;  /* 0x00000000000b7223 */ /* 0x000fe4000000000b */
[----:B------:R-:W-:Y:S01]  /*0300*/  FFMA R13, R8, R8, R13 ;  /* 0x00000008080d7223 */ /* 0x000fe2000000000d */
[----:B------:R-:W-:Y:S01]  /*0310*/  FADD R14, -R19, R14 ;  /* 0x0000000e130e7221 */ /* 0x000fe20000000100 */
[----:B------:R-:W-:-:S03]  /*0320*/  FADD R16, -R21, R16 ;  /* 0x0000001015107221 */ /* 0x000fc60000000100 */
[----:B------:R-:W-:Y:S01]  /*0330*/  FFMA R11, R14, R14, R11 ;  /* 0x0000000e0e0b7223 */ /* 0x000fe2000000000b */
[----:B------:R-:W-:Y:S01]  /*0340*/  FFMA R13, R16, R16, R13 ;  /* 0x00000010100d7223 */ /* 0x000fe2000000000d */
[----:B------:R-:W-:Y:S01]  /*0350*/  FADD R18, -R23, R18 ;  /* 0x0000001217127221 */ /* 0x000fe20000000100 */
[----:B------:R-:W-:-:S03]  /*0360*/  FADD R20, -R25, R20 ;  /* 0x0000001419147221 */ /* 0x000fc60000000100 */
[----:B------:R-:W-:Y:S01]  /*0370*/  FFMA R11, R18, R18, R11 ;  /* 0x00000012120b7223 */ /* 0x000fe2000000000b */
[----:B------:R-:W-:-:S03]  /*0380*/  FFMA R13, R20, R20, R13 ;  /* 0x00000014140d7223 */ /* 0x000fc6000000000d */
[----:B------:R-:W-:Y:S01]  /*0390*/  FADD R12, R11, R11 ;  /* 0x0000000b0b0c7221 */ /* 0x000fe20000000000 */
[----:B------:R-:W-:Y:S01]  /*03a0*/  FADD R13, R13, R13 ;  /* 0x0000000d0d0d7221 */ /* 0x000fe20000000000 */
[----:B------:R-:W-:Y:S06]  /*03b0*/  @P0 EXIT ;  /* 0x000000000000094d */ /* 0x000fec0003800000 */
[----:B------:R-:W-:Y:S01]  /*03c0*/  STG.E.64 desc[UR4][R2.64], R12 ;  /* 0x0000000c02007986 */ /* 0x000fe2000c101b04 */
[----:B------:R-:W-:Y:S05]  /*03d0*/  EXIT ;  /* 0x000000000000794d */ /* 0x000fea0003800000 */
.L_x_0:
[----:B------:R-:W-:-:S00]  /*03e0*/  BRA `(.L_x_0) ;  /* 0xfffffffc00fc7947 */ /* 0x000fc0000383ffff */
[----:B------:R-:W-:-:S00]  /*03f0*/  NOP ;  /* 0x0000000000007918 */ /* 0x000fc00000000000 */
        /* <DEDUP_REMOVED lines=8> */
.L_x_1:


//--------------------- .nv.constant0.triton_poi_fused_add_mul_pow_sub_sum_0 --------------------------
	.section	.nv.constant0.triton_poi_fused_add_mul_pow_sub_sum_0,"a",@progbits
	.sectionflags	@""
	.align	4
.nv.constant0.triton_poi_fused_add_mul_pow_sub_sum_0:
	.zero		556
